//
// Generated by NVIDIA NVVM Compiler
//
// Compiler Build ID: CL-36424714
// Cuda compilation tools, release 13.0, V13.0.88
// Based on NVVM 20.0.0
//

.version 9.0
.target sm_100
.address_size 64

	// .globl	_Z6MatAddPA6_iS0_S0_

.visible .entry _Z6MatAddPA6_iS0_S0_(
	.param .u64 .ptr .align 1 _Z6MatAddPA6_iS0_S0__param_0,
	.param .u64 .ptr .align 1 _Z6MatAddPA6_iS0_S0__param_1,
	.param .u64 .ptr .align 1 _Z6MatAddPA6_iS0_S0__param_2
)
{
	.reg .b32 	%r<6>;
	.reg .b64 	%rd<15>;

	ld.param.u64 	%rd1, [_Z6MatAddPA6_iS0_S0__param_0];
	ld.param.u64 	%rd2, [_Z6MatAddPA6_iS0_S0__param_1];
	ld.param.u64 	%rd3, [_Z6MatAddPA6_iS0_S0__param_2];
	cvta.to.global.u64 	%rd4, %rd3;
	cvta.to.global.u64 	%rd5, %rd2;
	cvta.to.global.u64 	%rd6, %rd1;
	mov.u32 	%r1, %tid.x;
	mov.u32 	%r2, %tid.y;
	mul.wide.u32 	%rd7, %r1, 24;
	add.s64 	%rd8, %rd6, %rd7;
	mul.wide.u32 	%rd9, %r2, 4;
	add.s64 	%rd10, %rd8, %rd9;
	ld.global.u32 	%r3, [%rd10];
	add.s64 	%rd11, %rd5, %rd7;
	add.s64 	%rd12, %rd11, %rd9;
	ld.global.u32 	%r4, [%rd12];
	add.s32 	%r5, %r4, %r3;
	add.s64 	%rd13, %rd4, %rd7;
	add.s64 	%rd14, %rd13, %rd9;
	st.global.u32 	[%rd14], %r5;
	ret;

}


// ===== COMPILED SASS (sm_100) =====

	.target	sm_100

	.elftype	@"ET_EXEC"


//--------------------- .note.nv.tkinfo           --------------------------
	.section	.note.nv.tkinfo,"",@"SHT_NOTE"
	.sectionflags	@"SHF_NOTE_NV_TKINFO"
	.tkinfo
        /*0018*/ 	.word	0x00000002
        /*0030*/ 	.string	""
        /*0030*/ 	.string	"ptxas"
        /*0030*/ 	.string	"Cuda compilation tools, release 13.0, V13.0.88"
        /*0030*/ 	.string	"Build cuda_13.0.r13.0/compiler.36424714_0"
        /*0030*/ 	.string	"-arch sm_100 -m 64 "



//--------------------- .note.nv.cuinfo           --------------------------
	.section	.note.nv.cuinfo,"",@"SHT_NOTE"
	.sectionflags	@"SHF_NOTE_NV_CUINFO"
        /*0018*/ 	.short	0x0002
        /*001a*/ 	.short	0x0064
        /*001c*/ 	.short	0x0082
	.zero		2


//--------------------- .nv.info                  --------------------------
	.section	.nv.info,"",@"SHT_CUDA_INFO"
	.align	4


	//----- nvinfo : EIATTR_REGCOUNT
	.align		4
        /*0000*/ 	.byte	0x04, 0x2f
        /*0002*/ 	.short	(.L_1 - .L_0)
	.align		4
.L_0:
        /*0004*/ 	.word	index@(_Z6MatAddPA6_iS0_S0_)
        /*0008*/ 	.word	0x0000000e


	//----- nvinfo : EIATTR_FRAME_SIZE
	.align		4
.L_1:
        /*000c*/ 	.byte	0x04, 0x11
        /*000e*/ 	.short	(.L_3 - .L_2)
	.align		4
.L_2:
        /*0010*/ 	.word	index@(_Z6MatAddPA6_iS0_S0_)
        /*0014*/ 	.word	0x00000000


	//----- nvinfo : EIATTR_MIN_STACK_SIZE
	.align		4
.L_3:
        /*0018*/ 	.byte	0x04, 0x12
        /*001a*/ 	.short	(.L_5 - .L_4)
	.align		4
.L_4:
        /*001c*/ 	.word	index@(_Z6MatAddPA6_iS0_S0_)
        /*0020*/ 	.word	0x00000000
.L_5:


//--------------------- .nv.compat                --------------------------
	.section	.nv.compat,"",@"SHT_CUDA_COMPAT_INFO"
	.align	4
        /*0000*/ 	.byte	0x02, 0x09, 0x00, 0x00, 0x02, 0x02, 0x01, 0x00, 0x02, 0x05, 0x05, 0x00, 0x03, 0x07, 0x01, 0x01
        /*0010*/ 	.byte	0x02, 0x03, 0x00, 0x00, 0x02, 0x06, 0x01, 0x00, 0x04, 0x0b, 0x08, 0x00, 0x09, 0x00, 0x00, 0x00
        /*0020*/ 	.byte	0x00, 0x00, 0x00, 0x00


//--------------------- .nv.info._Z6MatAddPA6_iS0_S0_ --------------------------
	.section	.nv.info._Z6MatAddPA6_iS0_S0_,"",@"SHT_CUDA_INFO"
	.sectionflags	@""
	.align	4


	//----- nvinfo : EIATTR_CUDA_API_VERSION
	.align		4
        /*0000*/ 	.byte	0x04, 0x37
        /*0002*/ 	.short	(.L_7 - .L_6)
.L_6:
        /*0004*/ 	.word	0x00000082


	//----- nvinfo : EIATTR_KPARAM_INFO
	.align		4
.L_7:
        /*0008*/ 	.byte	0x04, 0x17
        /*000a*/ 	.short	(.L_9 - .L_8)
.L_8:
        /*000c*/ 	.word	0x00000000
        /*0010*/ 	.short	0x0002
        /*0012*/ 	.short	0x0010
        /*0014*/ 	.byte	0x00, 0xf5, 0x21, 0x00


	//----- nvinfo : EIATTR_KPARAM_INFO
	.align		4
.L_9:
        /*0018*/ 	.byte	0x04, 0x17
        /*001a*/ 	.short	(.L_11 - .L_10)
.L_10:
        /*001c*/ 	.word	0x00000000
        /*0020*/ 	.short	0x0001
        /*0022*/ 	.short	0x0008
        /*0024*/ 	.byte	0x00, 0xf5, 0x21, 0x00


	//----- nvinfo : EIATTR_KPARAM_INFO
	.align		4
.L_11:
        /*0028*/ 	.byte	0x04, 0x17
        /*002a*/ 	.short	(.L_13 - .L_12)
.L_12:
        /*002c*/ 	.word	0x00000000
        /*0030*/ 	.short	0x0000
        /*0032*/ 	.short	0x0000
        /*0034*/ 	.byte	0x00, 0xf5, 0x21, 0x00


	//----- nvinfo : EIATTR_SPARSE_MMA_MASK
	.align		4
.L_13:
        /*0038*/ 	.byte	0x03, 0x50
        /*003a*/ 	.short	0x0000


	//----- nvinfo : EIATTR_MAXREG_COUNT
	.align		4
        /*003c*/ 	.byte	0x03, 0x1b
        /*003e*/ 	.short	0x00ff


	//----- nvinfo : EIATTR_MERCURY_ISA_VERSION
	.align		4
        /*0040*/ 	.byte	0x03, 0x5f
        /*0042*/ 	.short	0x0101


	//----- nvinfo : EIATTR_VRC_CTA_INIT_COUNT
	.align		4
        /*0044*/ 	.byte	0x02, 0x4a
	.zero		1
	.zero		1


	//----- nvinfo : EIATTR_EXIT_INSTR_OFFSETS
	.align		4
        /*0048*/ 	.byte	0x04, 0x1c
        /*004a*/ 	.short	(.L_15 - .L_14)


	//   ....[0]....
.L_14:
        /*004c*/ 	.word	0x00000110


	//----- nvinfo : EIATTR_CBANK_PARAM_SIZE
	.align		4
.L_15:
        /*0050*/ 	.byte	0x03, 0x19
        /*0052*/ 	.short	0x0018


	//----- nvinfo : EIATTR_PARAM_CBANK
	.align		4
        /*0054*/ 	.byte	0x04, 0x0a
        /*0056*/ 	.short	(.L_17 - .L_16)
	.align		4
.L_16:
        /*0058*/ 	.word	index@(.nv.constant0._Z6MatAddPA6_iS0_S0_)
        /*005c*/ 	.short	0x0380
        /*005e*/ 	.short	0x0018


	//----- nvinfo : EIATTR_SW_WAR
	.align		4
.L_17:
        /*0060*/ 	.byte	0x04, 0x36
        /*0062*/ 	.short	(.L_19 - .L_18)
.L_18:
        /*0064*/ 	.word	0x00000008
.L_19:


//--------------------- .nv.callgraph             --------------------------
	.section	.nv.callgraph,"",@"SHT_CUDA_CALLGRAPH"
	.align	4
	.sectionentsize	8
	.align		4
        /*0000*/ 	.word	0x00000000
	.align		4
        /*0004*/ 	.word	0xffffffff
	.align		4
        /*0008*/ 	.word	0x00000000
	.align		4
        /*000c*/ 	.word	0xfffffffe
	.align		4
        /*0010*/ 	.word	0x00000000
	.align		4
        /*0014*/ 	.word	0xfffffffd
	.align		4
        /*0018*/ 	.word	0x00000000
	.align		4
        /*001c*/ 	.word	0xfffffffc


//--------------------- .text._Z6MatAddPA6_iS0_S0_ --------------------------
	.section	.text._Z6MatAddPA6_iS0_S0_,"ax",@progbits
	.align	128
        .global         _Z6MatAddPA6_iS0_S0_
        .type           _Z6MatAddPA6_iS0_S0_,@function
        .size           _Z6MatAddPA6_iS0_S0_,(.L_x_1 - _Z6MatAddPA6_iS0_S0_)
        .other          _Z6MatAddPA6_iS0_S0_,@"STO_CUDA_ENTRY STV_DEFAULT"
_Z6MatAddPA6_iS0_S0_:
.text._Z6MatAddPA6_iS0_S0_:
[----:B------:R-:W-:Y:S01]  /*0000*/  LDC R1, c[0x0][0x37c] ;  /* 0x0000df00ff017b82 */ /* 0x000fe20000000800 */
[----:B------:R-:W0:Y:S07]  /*0010*/  S2R R9, SR_TID.X ;  /* 0x0000000000097919 */ /* 0x000e2e0000002100 */
[----:B------:R-:W0:Y:S01]  /*0020*/  LDC.64 R2, c[0x0][0x380] ;  /* 0x0000e000ff027b82 */ /* 0x000e220000000a00 */
[----:B------:R-:W1:Y:S01]  /*0030*/  LDCU.64 UR4, c[0x0][0x358] ;  /* 0x00006b00ff0477ac */ /* 0x000e620008000a00 */
[----:B------:R-:W2:Y:S06]  /*0040*/  S2R R11, SR_TID.Y ;  /* 0x00000000000b7919 */ /* 0x000eac0000002200 */
[----:B------:R-:W3:Y:S08]  /*0050*/  LDC.64 R4, c[0x0][0x388] ;  /* 0x0000e200ff047b82 */ /* 0x000ef00000000a00 */
[----:B------:R-:W4:Y:S01]  /*0060*/  LDC.64 R6, c[0x0][0x390] ;  /* 0x0000e400ff067b82 */ /* 0x000f220000000a00 */
[----:B0-----:R-:W-:-:S04]  /*0070*/  IMAD.WIDE.U32 R2, R9, 0x18, R2 ;  /* 0x0000001809027825 */ /* 0x001fc800078e0002 */
[----:B---3--:R-:W-:-:S04]  /*0080*/  IMAD.WIDE.U32 R4, R9, 0x18, R4 ;  /* 0x0000001809047825 */ /* 0x008fc800078e0004 */
[----:B--2---:R-:W-:-:S04]  /*0090*/  IMAD.WIDE.U32 R2, R11, 0x4, R2 ;  /* 0x000000040b027825 */ /* 0x004fc800078e0002 */
[----:B------:R-:W-:Y:S02]  /*00a0*/  IMAD.WIDE.U32 R4, R11, 0x4, R4 ;  /* 0x000000040b047825 */ /* 0x000fe400078e0004 */
[----:B-1----:R-:W2:Y:S04]  /*00b0*/  LDG.E R2, desc[UR4][R2.64] ;  /* 0x0000000402027981 */ /* 0x002ea8000c1e1900 */
[----:B------:R-:W2:Y:S01]  /*00c0*/  LDG.E R5, desc[UR4][R4.64] ;  /* 0x0000000404057981 */ /* 0x000ea2000c1e1900 */
[----:B----4-:R-:W-:-:S04]  /*00d0*/  IMAD.WIDE.U32 R6, R9, 0x18, R6 ;  /* 0x0000001809067825 */ /* 0x010fc800078e0006 */
[----:B------:R-:W-:Y:S01]  /*00e0*/  IMAD.WIDE.U32 R6, R11, 0x4, R6 ;  /* 0x000000040b067825 */ /* 0x000fe200078e0006 */
[----:B--2---:R-:W-:-:S05]  /*00f0*/  IADD3 R9, PT, PT, R2, R5, RZ ;  /* 0x0000000502097210 */ /* 0x004fca0007ffe0ff */
[----:B------:R-:W-:Y:S01]  /*0100*/  STG.E desc[UR4][R6.64], R9 ;  /* 0x0000000906007986 */ /* 0x000fe2000c101904 */
[----:B------:R-:W-:Y:S05]  /*0110*/  EXIT ;  /* 0x000000000000794d */ /* 0x000fea0003800000 */
.L_x_0:
[----:B------:R-:W-:-:S00]  /*0120*/  BRA `(.L_x_0) ;  /* 0xfffffffc00fc7947 */ /* 0x000fc0000383ffff */
[----:B------:R-:W-:-:S00]  /*0130*/  NOP ;  /* 0x0000000000007918 */ /* 0x000fc00000000000 */
        /* <DEDUP_REMOVED lines=12> */
.L_x_1:


//--------------------- .nv.shared.reserved.0     --------------------------
	.section	.nv.shared.reserved.0,"aw",@nobits
	.weak		__nv_reservedSMEM_offset_0_alias
	.size		__nv_reservedSMEM_offset_0_alias, 0, 64
	.other		__nv_reservedSMEM_offset_0_alias,@"STO_CUDA_RESERVED_SHARED STV_DEFAULT"
__nv_reservedSMEM_offset_0_alias:
	.zero		0
	.zero		64


//--------------------- .nv.constant0._Z6MatAddPA6_iS0_S0_ --------------------------
	.section	.nv.constant0._Z6MatAddPA6_iS0_S0_,"a",@progbits
	.sectionflags	@""
	.align	4
.nv.constant0._Z6MatAddPA6_iS0_S0_:
	.zero		920


//--------------------- SYMBOLS --------------------------

	.type		.nv.reservedSmem.offset0,@object
	.size		.nv.reservedSmem.offset0,0x4
